//
// Generated by NVIDIA NVVM Compiler
//
// Compiler Build ID: CL-36424714
// Cuda compilation tools, release 13.0, V13.0.88
// Based on NVVM 20.0.0
//

.version 9.0
.target sm_100
.address_size 64

	// .globl	_Z11GraphKernelPbPii
.extern .func  (.param .b64 func_retval0) malloc
(
	.param .b64 malloc_param_0
)
;
.extern .shared .align 16 .b8 color_sh[];

.visible .entry _Z11GraphKernelPbPii(
	.param .u64 .ptr .align 1 _Z11GraphKernelPbPii_param_0,
	.param .u64 .ptr .align 1 _Z11GraphKernelPbPii_param_1,
	.param .u32 _Z11GraphKernelPbPii_param_2
)
{
	.reg .pred 	%p<71>;
	.reg .b16 	%rs<39>;
	.reg .b32 	%r<92>;
	.reg .b64 	%rd<62>;

	ld.param.u64 	%rd12, [_Z11GraphKernelPbPii_param_0];
	ld.param.u64 	%rd11, [_Z11GraphKernelPbPii_param_1];
	ld.param.u32 	%r37, [_Z11GraphKernelPbPii_param_2];
	cvta.to.global.u64 	%rd1, %rd12;
	mov.u32 	%r38, %ctaid.x;
	mov.u32 	%r39, %ntid.x;
	mov.u32 	%r40, %tid.x;
	mad.lo.s32 	%r1, %r38, %r39, %r40;
	shl.b32 	%r41, %r1, 2;
	mov.u32 	%r42, color_sh;
	add.s32 	%r2, %r42, %r41;
	mov.b32 	%r43, 0;
	st.shared.u32 	[%r2], %r43;
	bar.sync 	0;
	setp.lt.s32 	%p1, %r37, 1;
	@%p1 bra 	$L__BB0_66;
	add.s32 	%r45, %r37, 1;
	cvt.u64.u32 	%rd2, %r45;
	mul.lo.s32 	%r3, %r37, %r1;
	add.s32 	%r4, %r1, 1;
	and.b32  	%r5, %r37, 15;
	add.s32 	%r6, %r5, -1;
	and.b32  	%r7, %r37, 7;
	add.s32 	%r8, %r7, -1;
	and.b32  	%r9, %r37, 3;
	and.b32  	%r10, %r37, 2147483632;
	and.b32  	%r11, %r37, 2147483640;
	and.b32  	%r12, %r37, 1;
	neg.s32 	%r13, %r10;
	mov.b32 	%r81, 0;
$L__BB0_2:
	setp.lt.u32 	%p2, %r37, 16;
	{ // callseq 0, 0
	.param .b64 param0;
	st.param.b64 	[param0], %rd2;
	.param .b64 retval0;
	call.uni (retval0), 
	malloc, 
	(
	param0
	);
	ld.param.b64 	%rd13, [retval0];
	} // callseq 0
	mov.b32 	%r84, 0;
	@%p2 bra 	$L__BB0_5;
	add.s64 	%rd61, %rd13, 7;
	mov.u32 	%r82, %r13;
$L__BB0_4:
	.pragma "nounroll";
	mov.b16 	%rs1, 0;
	st.u8 	[%rd61+-7], %rs1;
	st.u8 	[%rd61+-6], %rs1;
	st.u8 	[%rd61+-5], %rs1;
	st.u8 	[%rd61+-4], %rs1;
	st.u8 	[%rd61+-3], %rs1;
	st.u8 	[%rd61+-2], %rs1;
	st.u8 	[%rd61+-1], %rs1;
	st.u8 	[%rd61], %rs1;
	st.u8 	[%rd61+1], %rs1;
	st.u8 	[%rd61+2], %rs1;
	st.u8 	[%rd61+3], %rs1;
	st.u8 	[%rd61+4], %rs1;
	st.u8 	[%rd61+5], %rs1;
	st.u8 	[%rd61+6], %rs1;
	st.u8 	[%rd61+7], %rs1;
	st.u8 	[%rd61+8], %rs1;
	add.s32 	%r82, %r82, 16;
	add.s64 	%rd61, %rd61, 16;
	setp.ne.s32 	%p3, %r82, 0;
	mov.u32 	%r84, %r10;
	@%p3 bra 	$L__BB0_4;
$L__BB0_5:
	setp.eq.s32 	%p4, %r5, 0;
	@%p4 bra 	$L__BB0_15;
	setp.lt.u32 	%p5, %r6, 7;
	@%p5 bra 	$L__BB0_8;
	cvt.u64.u32 	%rd14, %r84;
	add.s64 	%rd15, %rd13, %rd14;
	mov.b16 	%rs2, 0;
	st.u8 	[%rd15], %rs2;
	st.u8 	[%rd15+1], %rs2;
	st.u8 	[%rd15+2], %rs2;
	st.u8 	[%rd15+3], %rs2;
	st.u8 	[%rd15+4], %rs2;
	st.u8 	[%rd15+5], %rs2;
	st.u8 	[%rd15+6], %rs2;
	st.u8 	[%rd15+7], %rs2;
	add.s32 	%r84, %r84, 8;
$L__BB0_8:
	setp.eq.s32 	%p6, %r7, 0;
	@%p6 bra 	$L__BB0_15;
	setp.lt.u32 	%p7, %r8, 3;
	@%p7 bra 	$L__BB0_11;
	cvt.u64.u32 	%rd16, %r84;
	add.s64 	%rd17, %rd13, %rd16;
	mov.b16 	%rs3, 0;
	st.u8 	[%rd17], %rs3;
	st.u8 	[%rd17+1], %rs3;
	st.u8 	[%rd17+2], %rs3;
	st.u8 	[%rd17+3], %rs3;
	add.s32 	%r84, %r84, 4;
$L__BB0_11:
	setp.eq.s32 	%p8, %r9, 0;
	@%p8 bra 	$L__BB0_15;
	setp.eq.s32 	%p9, %r9, 1;
	cvt.u64.u32 	%rd18, %r84;
	add.s64 	%rd7, %rd13, %rd18;
	mov.b16 	%rs4, 0;
	st.u8 	[%rd7], %rs4;
	@%p9 bra 	$L__BB0_15;
	setp.eq.s32 	%p10, %r9, 2;
	mov.b16 	%rs5, 0;
	st.u8 	[%rd7+1], %rs5;
	@%p10 bra 	$L__BB0_15;
	mov.b16 	%rs6, 0;
	st.u8 	[%rd7+2], %rs6;
$L__BB0_15:
	setp.lt.u32 	%p11, %r37, 8;
	mov.b32 	%r87, 0;
	@%p11 bra 	$L__BB0_34;
	mov.b32 	%r89, 0;
$L__BB0_17:
	.pragma "nounroll";
	add.s32 	%r49, %r89, %r3;
	cvt.s64.s32 	%rd19, %r49;
	add.s64 	%rd10, %rd1, %rd19;
	ld.global.u8 	%rs7, [%rd10];
	setp.eq.s16 	%p12, %rs7, 0;
	setp.eq.s32 	%p13, %r89, %r1;
	shl.b32 	%r50, %r89, 2;
	add.s32 	%r30, %r42, %r50;
	or.pred  	%p14, %p13, %p12;
	@%p14 bra 	$L__BB0_19;
	ld.shared.s32 	%rd20, [%r30];
	add.s64 	%rd21, %rd13, %rd20;
	mov.b16 	%rs8, 1;
	st.u8 	[%rd21], %rs8;
$L__BB0_19:
	add.s32 	%r52, %r89, 1;
	ld.global.u8 	%rs9, [%rd10+1];
	setp.eq.s16 	%p15, %rs9, 0;
	setp.eq.s32 	%p16, %r52, %r1;
	or.pred  	%p17, %p16, %p15;
	@%p17 bra 	$L__BB0_21;
	ld.shared.s32 	%rd22, [%r30+4];
	add.s64 	%rd23, %rd13, %rd22;
	mov.b16 	%rs10, 1;
	st.u8 	[%rd23], %rs10;
$L__BB0_21:
	add.s32 	%r53, %r89, 2;
	ld.global.u8 	%rs11, [%rd10+2];
	setp.eq.s16 	%p18, %rs11, 0;
	setp.eq.s32 	%p19, %r53, %r1;
	or.pred  	%p20, %p19, %p18;
	@%p20 bra 	$L__BB0_23;
	ld.shared.s32 	%rd24, [%r30+8];
	add.s64 	%rd25, %rd13, %rd24;
	mov.b16 	%rs12, 1;
	st.u8 	[%rd25], %rs12;
$L__BB0_23:
	add.s32 	%r54, %r89, 3;
	ld.global.u8 	%rs13, [%rd10+3];
	setp.eq.s16 	%p21, %rs13, 0;
	setp.eq.s32 	%p22, %r54, %r1;
	or.pred  	%p23, %p22, %p21;
	@%p23 bra 	$L__BB0_25;
	ld.shared.s32 	%rd26, [%r30+12];
	add.s64 	%rd27, %rd13, %rd26;
	mov.b16 	%rs14, 1;
	st.u8 	[%rd27], %rs14;
$L__BB0_25:
	add.s32 	%r55, %r89, 4;
	ld.global.u8 	%rs15, [%rd10+4];
	setp.eq.s16 	%p24, %rs15, 0;
	setp.eq.s32 	%p25, %r55, %r1;
	or.pred  	%p26, %p25, %p24;
	@%p26 bra 	$L__BB0_27;
	ld.shared.s32 	%rd28, [%r30+16];
	add.s64 	%rd29, %rd13, %rd28;
	mov.b16 	%rs16, 1;
	st.u8 	[%rd29], %rs16;
$L__BB0_27:
	add.s32 	%r56, %r89, 5;
	ld.global.u8 	%rs17, [%rd10+5];
	setp.eq.s16 	%p27, %rs17, 0;
	setp.eq.s32 	%p28, %r56, %r1;
	or.pred  	%p29, %p28, %p27;
	@%p29 bra 	$L__BB0_29;
	ld.shared.s32 	%rd30, [%r30+20];
	add.s64 	%rd31, %rd13, %rd30;
	mov.b16 	%rs18, 1;
	st.u8 	[%rd31], %rs18;
$L__BB0_29:
	add.s32 	%r57, %r89, 6;
	ld.global.u8 	%rs19, [%rd10+6];
	setp.eq.s16 	%p30, %rs19, 0;
	setp.eq.s32 	%p31, %r57, %r1;
	or.pred  	%p32, %p31, %p30;
	@%p32 bra 	$L__BB0_31;
	ld.shared.s32 	%rd32, [%r30+24];
	add.s64 	%rd33, %rd13, %rd32;
	mov.b16 	%rs20, 1;
	st.u8 	[%rd33], %rs20;
$L__BB0_31:
	add.s32 	%r58, %r89, 7;
	ld.global.u8 	%rs21, [%rd10+7];
	setp.eq.s16 	%p33, %rs21, 0;
	setp.eq.s32 	%p34, %r58, %r1;
	or.pred  	%p35, %p34, %p33;
	@%p35 bra 	$L__BB0_33;
	ld.shared.s32 	%rd34, [%r30+28];
	add.s64 	%rd35, %rd13, %rd34;
	mov.b16 	%rs22, 1;
	st.u8 	[%rd35], %rs22;
$L__BB0_33:
	add.s32 	%r89, %r89, 8;
	setp.eq.s32 	%p36, %r89, %r11;
	mov.u32 	%r87, %r11;
	@%p36 bra 	$L__BB0_34;
	bra.uni 	$L__BB0_17;
$L__BB0_34:
	setp.eq.s32 	%p37, %r7, 0;
	@%p37 bra 	$L__BB0_55;
	setp.lt.u32 	%p38, %r8, 3;
	@%p38 bra 	$L__BB0_45;
	add.s32 	%r59, %r87, %r3;
	cvt.s64.s32 	%rd36, %r59;
	add.s64 	%rd8, %rd1, %rd36;
	ld.global.u8 	%rs23, [%rd8];
	setp.eq.s16 	%p39, %rs23, 0;
	setp.eq.s32 	%p40, %r87, %r1;
	shl.b32 	%r60, %r87, 2;
	add.s32 	%r23, %r42, %r60;
	or.pred  	%p41, %p40, %p39;
	@%p41 bra 	$L__BB0_38;
	ld.shared.s32 	%rd37, [%r23];
	add.s64 	%rd38, %rd13, %rd37;
	mov.b16 	%rs24, 1;
	st.u8 	[%rd38], %rs24;
$L__BB0_38:
	add.s32 	%r62, %r87, 1;
	ld.global.u8 	%rs25, [%rd8+1];
	setp.eq.s16 	%p42, %rs25, 0;
	setp.eq.s32 	%p43, %r62, %r1;
	or.pred  	%p44, %p43, %p42;
	@%p44 bra 	$L__BB0_40;
	ld.shared.s32 	%rd39, [%r23+4];
	add.s64 	%rd40, %rd13, %rd39;
	mov.b16 	%rs26, 1;
	st.u8 	[%rd40], %rs26;
$L__BB0_40:
	add.s32 	%r63, %r87, 2;
	ld.global.u8 	%rs27, [%rd8+2];
	setp.eq.s16 	%p45, %rs27, 0;
	setp.eq.s32 	%p46, %r63, %r1;
	or.pred  	%p47, %p46, %p45;
	@%p47 bra 	$L__BB0_42;
	ld.shared.s32 	%rd41, [%r23+8];
	add.s64 	%rd42, %rd13, %rd41;
	mov.b16 	%rs28, 1;
	st.u8 	[%rd42], %rs28;
$L__BB0_42:
	add.s32 	%r64, %r87, 3;
	ld.global.u8 	%rs29, [%rd8+3];
	setp.eq.s16 	%p48, %rs29, 0;
	setp.eq.s32 	%p49, %r64, %r1;
	or.pred  	%p50, %p49, %p48;
	@%p50 bra 	$L__BB0_44;
	ld.shared.s32 	%rd43, [%r23+12];
	add.s64 	%rd44, %rd13, %rd43;
	mov.b16 	%rs30, 1;
	st.u8 	[%rd44], %rs30;
$L__BB0_44:
	add.s32 	%r87, %r87, 4;
$L__BB0_45:
	setp.eq.s32 	%p51, %r9, 0;
	@%p51 bra 	$L__BB0_55;
	setp.eq.s32 	%p52, %r9, 1;
	@%p52 bra 	$L__BB0_52;
	add.s32 	%r65, %r87, %r3;
	cvt.s64.s32 	%rd45, %r65;
	add.s64 	%rd9, %rd1, %rd45;
	ld.global.u8 	%rs31, [%rd9];
	setp.eq.s16 	%p53, %rs31, 0;
	setp.eq.s32 	%p54, %r87, %r1;
	shl.b32 	%r66, %r87, 2;
	add.s32 	%r26, %r42, %r66;
	or.pred  	%p55, %p54, %p53;
	@%p55 bra 	$L__BB0_49;
	ld.shared.s32 	%rd46, [%r26];
	add.s64 	%rd47, %rd13, %rd46;
	mov.b16 	%rs32, 1;
	st.u8 	[%rd47], %rs32;
$L__BB0_49:
	add.s32 	%r68, %r87, 1;
	ld.global.u8 	%rs33, [%rd9+1];
	setp.eq.s16 	%p56, %rs33, 0;
	setp.eq.s32 	%p57, %r68, %r1;
	or.pred  	%p58, %p57, %p56;
	@%p58 bra 	$L__BB0_51;
	ld.shared.s32 	%rd48, [%r26+4];
	add.s64 	%rd49, %rd13, %rd48;
	mov.b16 	%rs34, 1;
	st.u8 	[%rd49], %rs34;
$L__BB0_51:
	add.s32 	%r87, %r87, 2;
$L__BB0_52:
	setp.eq.s32 	%p59, %r12, 0;
	@%p59 bra 	$L__BB0_55;
	add.s32 	%r69, %r87, %r3;
	cvt.s64.s32 	%rd50, %r69;
	add.s64 	%rd51, %rd1, %rd50;
	ld.global.u8 	%rs35, [%rd51];
	setp.eq.s16 	%p60, %rs35, 0;
	setp.eq.s32 	%p61, %r87, %r1;
	or.pred  	%p62, %p61, %p60;
	@%p62 bra 	$L__BB0_55;
	shl.b32 	%r70, %r87, 2;
	add.s32 	%r72, %r42, %r70;
	ld.shared.s32 	%rd52, [%r72];
	add.s64 	%rd53, %rd13, %rd52;
	mov.b16 	%rs36, 1;
	st.u8 	[%rd53], %rs36;
$L__BB0_55:
	setp.eq.s32 	%p63, %r37, 1;
	@%p63 bra 	$L__BB0_60;
	mov.b32 	%r90, 1;
$L__BB0_57:
	cvt.u64.u32 	%rd54, %r90;
	add.s64 	%rd55, %rd13, %rd54;
	ld.u8 	%rs37, [%rd55];
	setp.ne.s16 	%p64, %rs37, 0;
	@%p64 bra 	$L__BB0_59;
	st.shared.u32 	[%r2], %r90;
	bra.uni 	$L__BB0_60;
$L__BB0_59:
	add.s32 	%r90, %r90, 1;
	setp.ne.s32 	%p65, %r90, %r37;
	@%p65 bra 	$L__BB0_57;
$L__BB0_60:
	setp.ge.s32 	%p66, %r4, %r37;
	bar.sync 	0;
	@%p66 bra 	$L__BB0_66;
	mov.u32 	%r91, %r4;
$L__BB0_62:
	add.s32 	%r74, %r91, %r3;
	cvt.s64.s32 	%rd56, %r74;
	add.s64 	%rd57, %rd1, %rd56;
	ld.global.u8 	%rs38, [%rd57];
	setp.eq.s16 	%p67, %rs38, 0;
	@%p67 bra 	$L__BB0_64;
	shl.b32 	%r75, %r91, 2;
	add.s32 	%r77, %r42, %r75;
	ld.shared.u32 	%r78, [%r77];
	ld.shared.u32 	%r79, [%r2];
	setp.eq.s32 	%p68, %r78, %r79;
	@%p68 bra 	$L__BB0_65;
$L__BB0_64:
	add.s32 	%r91, %r91, 1;
	setp.lt.s32 	%p70, %r91, %r37;
	@%p70 bra 	$L__BB0_62;
	bra.uni 	$L__BB0_66;
$L__BB0_65:
	add.s32 	%r81, %r81, 1;
	setp.ne.s32 	%p69, %r81, %r37;
	@%p69 bra 	$L__BB0_2;
$L__BB0_66:
	cvta.to.global.u64 	%rd58, %rd11;
	ld.shared.u32 	%r80, [%r2];
	mul.wide.s32 	%rd59, %r1, 4;
	add.s64 	%rd60, %rd58, %rd59;
	st.global.u32 	[%rd60], %r80;
	ret;

}


// ===== COMPILED SASS (sm_100) =====

	.target	sm_100

	.elftype	@"ET_EXEC"


//--------------------- .note.nv.tkinfo           --------------------------
	.section	.note.nv.tkinfo,"",@"SHT_NOTE"
	.sectionflags	@"SHF_NOTE_NV_TKINFO"
	.tkinfo
        /*0018*/ 	.word	0x00000002
        /*0030*/ 	.string	""
        /*0030*/ 	.string	"ptxas"
        /*0030*/ 	.string	"Cuda compilation tools, release 13.0, V13.0.88"
        /*0030*/ 	.string	"Build cuda_13.0.r13.0/compiler.36424714_0"
        /*0030*/ 	.string	"-arch sm_100 -m 64 "



//--------------------- .note.nv.cuinfo           --------------------------
	.section	.note.nv.cuinfo,"",@"SHT_NOTE"
	.sectionflags	@"SHF_NOTE_NV_CUINFO"
        /*0018*/ 	.short	0x0002
        /*001a*/ 	.short	0x0064
        /*001c*/ 	.short	0x0082
	.zero		2


//--------------------- .nv.info                  --------------------------
	.section	.nv.info,"",@"SHT_CUDA_INFO"
	.align	4


	//----- nvinfo : EIATTR_REGCOUNT
	.align		4
        /*0000*/ 	.byte	0x04, 0x2f
        /*0002*/ 	.short	(.L_1 - .L_0)
	.align		4
.L_0:
        /*0004*/ 	.word	index@(_Z11GraphKernelPbPii)
        /*0008*/ 	.word	0x00000018


	//----- nvinfo : EIATTR_FRAME_SIZE
	.align		4
.L_1:
        /*000c*/ 	.byte	0x04, 0x11
        /*000e*/ 	.short	(.L_3 - .L_2)
	.align		4
.L_2:
        /*0010*/ 	.word	index@(_Z11GraphKernelPbPii)
        /*0014*/ 	.word	0x00000000


	//----- nvinfo : EIATTR_MIN_STACK_SIZE
	.align		4
.L_3:
        /*0018*/ 	.byte	0x04, 0x12
        /*001a*/ 	.short	(.L_5 - .L_4)
	.align		4
.L_4:
        /*001c*/ 	.word	index@(_Z11GraphKernelPbPii)
        /*0020*/ 	.word	0x00000000
.L_5:


//--------------------- .nv.compat                --------------------------
	.section	.nv.compat,"",@"SHT_CUDA_COMPAT_INFO"
	.align	4
        /*0000*/ 	.byte	0x02, 0x09, 0x00, 0x00, 0x02, 0x02, 0x01, 0x00, 0x02, 0x05, 0x05, 0x00, 0x03, 0x07, 0x01, 0x01
        /*0010*/ 	.byte	0x02, 0x03, 0x00, 0x00, 0x02, 0x06, 0x01, 0x00, 0x04, 0x0b, 0x08, 0x00, 0x09, 0x00, 0x00, 0x00
        /*0020*/ 	.byte	0x00, 0x00, 0x00, 0x00


//--------------------- .nv.info._Z11GraphKernelPbPii --------------------------
	.section	.nv.info._Z11GraphKernelPbPii,"",@"SHT_CUDA_INFO"
	.sectionflags	@""
	.align	4


	//----- nvinfo : EIATTR_CUDA_API_VERSION
	.align		4
        /*0000*/ 	.byte	0x04, 0x37
        /*0002*/ 	.short	(.L_7 - .L_6)
.L_6:
        /*0004*/ 	.word	0x00000082


	//----- nvinfo : EIATTR_KPARAM_INFO
	.align		4
.L_7:
        /*0008*/ 	.byte	0x04, 0x17
        /*000a*/ 	.short	(.L_9 - .L_8)
.L_8:
        /*000c*/ 	.word	0x00000000
        /*0010*/ 	.short	0x0002
        /*0012*/ 	.short	0x0010
        /*0014*/ 	.byte	0x00, 0xf0, 0x11, 0x00


	//----- nvinfo : EIATTR_KPARAM_INFO
	.align		4
.L_9:
        /*0018*/ 	.byte	0x04, 0x17
        /*001a*/ 	.short	(.L_11 - .L_10)
.L_10:
        /*001c*/ 	.word	0x00000000
        /*0020*/ 	.short	0x0001
        /*0022*/ 	.short	0x0008
        /*0024*/ 	.byte	0x00, 0xf5, 0x21, 0x00


	//----- nvinfo : EIATTR_KPARAM_INFO
	.align		4
.L_11:
        /*0028*/ 	.byte	0x04, 0x17
        /*002a*/ 	.short	(.L_13 - .L_12)
.L_12:
        /*002c*/ 	.word	0x00000000
        /*0030*/ 	.short	0x0000
        /*0032*/ 	.short	0x0000
        /*0034*/ 	.byte	0x00, 0xf5, 0x21, 0x00


	//----- nvinfo : EIATTR_SPARSE_MMA_MASK
	.align		4
.L_13:
        /*0038*/ 	.byte	0x03, 0x50
        /*003a*/ 	.short	0x0000


	//----- nvinfo : EIATTR_MAXREG_COUNT
	.align		4
        /*003c*/ 	.byte	0x03, 0x1b
        /*003e*/ 	.short	0x00ff


	//----- nvinfo : EIATTR_NUM_BARRIERS
	.align		4
        /*0040*/ 	.byte	0x02, 0x4c
        /*0042*/ 	.byte	0x01
	.zero		1


	//----- nvinfo : EIATTR_EXTERNS
	.align		4
        /*0044*/ 	.byte	0x04, 0x0f
        /*0046*/ 	.short	(.L_15 - .L_14)


	//   ....[0]....
	.align		4
.L_14:
        /*0048*/ 	.word	index@(malloc)


	//----- nvinfo : EIATTR_MERCURY_ISA_VERSION
	.align		4
.L_15:
        /*004c*/ 	.byte	0x03, 0x5f
        /*004e*/ 	.short	0x0101


	//----- nvinfo : EIATTR_VRC_CTA_INIT_COUNT
	.align		4
        /*0050*/ 	.byte	0x02, 0x4a
	.zero		1
	.zero		1


	//----- nvinfo : EIATTR_SYSCALL_OFFSETS
	.align		4
        /*0054*/ 	.byte	0x04, 0x46
        /*0056*/ 	.short	(.L_17 - .L_16)


	//   ....[0]....
.L_16:
        /*0058*/ 	.word	0x00000200


	//----- nvinfo : EIATTR_EXIT_INSTR_OFFSETS
	.align		4
.L_17:
        /*005c*/ 	.byte	0x04, 0x1c
        /*005e*/ 	.short	(.L_19 - .L_18)


	//   ....[0]....
.L_18:
        /*0060*/ 	.word	0x00001470


	//----- nvinfo : EIATTR_CRS_STACK_SIZE
	.align		4
.L_19:
        /*0064*/ 	.byte	0x04, 0x1e
        /*0066*/ 	.short	(.L_21 - .L_20)
.L_20:
        /*0068*/ 	.word	0x00000000


	//----- nvinfo : EIATTR_CBANK_PARAM_SIZE
	.align		4
.L_21:
        /*006c*/ 	.byte	0x03, 0x19
        /*006e*/ 	.short	0x0014


	//----- nvinfo : EIATTR_PARAM_CBANK
	.align		4
        /*0070*/ 	.byte	0x04, 0x0a
        /*0072*/ 	.short	(.L_23 - .L_22)
	.align		4
.L_22:
        /*0074*/ 	.word	index@(.nv.constant0._Z11GraphKernelPbPii)
        /*0078*/ 	.short	0x0380
        /*007a*/ 	.short	0x0014


	//----- nvinfo : EIATTR_SW_WAR
	.align		4
.L_23:
        /*007c*/ 	.byte	0x04, 0x36
        /*007e*/ 	.short	(.L_25 - .L_24)
.L_24:
        /*0080*/ 	.word	0x00000008
.L_25:


//--------------------- .nv.callgraph             --------------------------
	.section	.nv.callgraph,"",@"SHT_CUDA_CALLGRAPH"
	.align	4
	.sectionentsize	8
	.align		4
        /*0000*/ 	.word	0x00000000
	.align		4
        /*0004*/ 	.word	0xffffffff
	.align		4
        /*0008*/ 	.word	index@(_Z11GraphKernelPbPii)
	.align		4
        /*000c*/ 	.word	index@(malloc)
	.align		4
        /*0010*/ 	.word	0x00000000
	.align		4
        /*0014*/ 	.word	0xfffffffe
	.align		4
        /*0018*/ 	.word	0x00000000
	.align		4
        /*001c*/ 	.word	0xfffffffd
	.align		4
        /*0020*/ 	.word	0x00000000
	.align		4
        /*0024*/ 	.word	0xfffffffc


//--------------------- .nv.constant4             --------------------------
	.section	.nv.constant4,"a",@progbits
	.align	8
	.align		8
.nv.constant4:
        /*0000*/ 	.dword	malloc


//--------------------- .text._Z11GraphKernelPbPii --------------------------
	.section	.text._Z11GraphKernelPbPii,"ax",@progbits
	.align	128
        .global         _Z11GraphKernelPbPii
        .type           _Z11GraphKernelPbPii,@function
        .size           _Z11GraphKernelPbPii,(.L_x_25 - _Z11GraphKernelPbPii)
        .other          _Z11GraphKernelPbPii,@"STO_CUDA_ENTRY STV_DEFAULT"
_Z11GraphKernelPbPii:
.text._Z11GraphKernelPbPii:
[----:B------:R-:W0:Y:S01]  /*0000*/  LDC R1, c[0x0][0x37c] ;  /* 0x0000df00ff017b82 */ /* 0x000e220000000800 */
[----:B------:R-:W1:Y:S07]  /*0010*/  S2R R3, SR_TID.X ;  /* 0x0000000000037919 */ /* 0x000e6e0000002100 */
[----:B------:R-:W2:Y:S01]  /*0020*/  S2UR UR38, SR_CgaCtaId ;  /* 0x00000000002679c3 */ /* 0x000ea20000008800 */
[----:B------:R-:W-:Y:S01]  /*0030*/  UMOV UR4, 0x400 ;  /* 0x0000040000047882 */ /* 0x000fe20000000000 */
[----:B------:R-:W3:Y:S01]  /*0040*/  LDCU UR39, c[0x0][0x390] ;  /* 0x00007200ff2777ac */ /* 0x000ee20008000800 */
[----:B------:R-:W4:Y:S05]  /*0050*/  LDCU.64 UR36, c[0x0][0x358] ;  /* 0x00006b00ff2477ac */ /* 0x000f2a0008000a00 */
[----:B------:R-:W1:Y:S08]  /*0060*/  S2UR UR5, SR_CTAID.X ;  /* 0x00000000000579c3 */ /* 0x000e700000002500 */
[----:B------:R-:W1:Y:S01]  /*0070*/  LDC R18, c[0x0][0x360] ;  /* 0x0000d800ff127b82 */ /* 0x000e620000000800 */
[----:B---3--:R-:W-:-:S02]  /*0080*/  UISETP.GE.AND UP0, UPT, UR39, 0x1, UPT ;  /* 0x000000012700788c */ /* 0x008fc4000bf06270 */
[----:B--2---:R-:W-:Y:S01]  /*0090*/  ULEA UR38, UR38, UR4, 0x18 ;  /* 0x0000000426267291 */ /* 0x004fe2000f8ec0ff */
[----:B-1----:R-:W-:-:S05]  /*00a0*/  IMAD R18, R18, UR5, R3 ;  /* 0x0000000512127c24 */ /* 0x002fca000f8e0203 */
[----:B------:R-:W-:-:S05]  /*00b0*/  LEA R17, R18, UR38, 0x2 ;  /* 0x0000002612117c11 */ /* 0x000fca000f8e10ff */
[----:B------:R1:W-:Y:S01]  /*00c0*/  STS [R17], RZ ;  /* 0x000000ff11007388 */ /* 0x0003e20000000800 */
[----:B------:R-:W-:Y:S06]  /*00d0*/  BAR.SYNC.DEFER_BLOCKING 0x0 ;  /* 0x0000000000007b1d */ /* 0x000fec0000010000 */
[----:B0---4-:R-:W-:Y:S05]  /*00e0*/  BRA.U !UP0, `(.L_x_0) ;  /* 0x0000001108d07547 */ /* 0x011fea000b800000 */
[----:B------:R-:W-:Y:S01]  /*00f0*/  BSSY.RECONVERGENT B6, `(.L_x_0) ;  /* 0x0000133000067945 */ /* 0x000fe20003800200 */
[----:B------:R-:W-:Y:S01]  /*0100*/  ULOP3.LUT UR44, UR39, 0x7ffffff0, URZ, 0xc0, !UPT ;  /* 0x7ffffff0272c7892 */ /* 0x000fe2000f8ec0ff */
[----:B------:R-:W-:Y:S01]  /*0110*/  IMAD.MOV.U32 R16, RZ, RZ, RZ ;  /* 0x000000ffff107224 */ /* 0x000fe200078e00ff */
[----:B------:R-:W-:Y:S02]  /*0120*/  UIADD3 UR40, UPT, UPT, UR39, 0x1, URZ ;  /* 0x0000000127287890 */ /* 0x000fe4000fffe0ff */
[----:B------:R-:W-:Y:S02]  /*0130*/  ULOP3.LUT UR41, UR39, 0xf, URZ, 0xc0, !UPT ;  /* 0x0000000f27297892 */ /* 0x000fe4000f8ec0ff */
[----:B------:R-:W-:Y:S02]  /*0140*/  ULOP3.LUT UR42, UR39, 0x7, URZ, 0xc0, !UPT ;  /* 0x00000007272a7892 */ /* 0x000fe4000f8ec0ff */
[----:B------:R-:W-:Y:S02]  /*0150*/  ULOP3.LUT UR43, UR39, 0x3, URZ, 0xc0, !UPT ;  /* 0x00000003272b7892 */ /* 0x000fe4000f8ec0ff */
[----:B------:R-:W-:-:S02]  /*0160*/  ULOP3.LUT UR39, UR39, 0x7ffffff8, URZ, 0xc0, !UPT ;  /* 0x7ffffff827277892 */ /* 0x000fc4000f8ec0ff */
[----:B------:R-:W-:-:S12]  /*0170*/  UIADD3 UR45, UPT, UPT, -UR44, URZ, URZ ;  /* 0x000000ff2c2d7290 */ /* 0x000fd8000fffe1ff */
.L_x_23:
[----:B------:R-:W0:Y:S01]  /*0180*/  LDC R19, c[0x0][0x390] ;  /* 0x0000e400ff137b82 */ /* 0x000e220000000800 */
[----:B------:R-:W-:Y:S01]  /*0190*/  MOV R0, 0x0 ;  /* 0x0000000000007802 */ /* 0x000fe20000000f00 */
[----:B------:R-:W-:Y:S02]  /*01a0*/  IMAD.U32 R4, RZ, RZ, UR40 ;  /* 0x00000028ff047e24 */ /* 0x000fe4000f8e00ff */
[----:B------:R-:W-:-:S04]  /*01b0*/  IMAD.MOV.U32 R5, RZ, RZ, RZ ;  /* 0x000000ffff057224 */ /* 0x000fc800078e00ff */
[----:B------:R2:W3:Y:S01]  /*01c0*/  LDC.64 R2, c[0x4][R0] ;  /* 0x0100000000027b82 */ /* 0x0004e20000000a00 */
[----:B0-----:R-:W-:-:S04]  /*01d0*/  ISETP.GE.U32.AND P0, PT, R19, 0x10, PT ;  /* 0x000000101300780c */ /* 0x001fc80003f06070 */
[----:B--2---:R-:W-:-:S09]  /*01e0*/  P2R R0, PR, RZ, 0x1 ;  /* 0x00000001ff007803 */ /* 0x004fd20000000000 */
[----:B------:R-:W-:-:S07]  /*01f0*/  LEPC R20, `(.L_x_1) ;  /* 0x000000001014794e */ /* 0x000fce0000000000 */
[----:B-1-3--:R-:W-:Y:S05]  /*0200*/  CALL.ABS.NOINC R2 ;  /* 0x0000000002007343 */ /* 0x00afea0003c00000 */
.L_x_1:
[----:B------:R-:W-:Y:S01]  /*0210*/  ISETP.GE.U32.AND P6, PT, R19, 0x10, PT ;  /* 0x000000101300780c */ /* 0x000fe20003fc6070 */
[----:B------:R-:W-:-:S12]  /*0220*/  IMAD.MOV.U32 R7, RZ, RZ, RZ ;  /* 0x000000ffff077224 */ /* 0x000fd800078e00ff */
[----:B------:R-:W-:Y:S05]  /*0230*/  @!P6 BRA `(.L_x_2) ;  /* 0x000000000074e947 */ /* 0x000fea0003800000 */
[----:B------:R-:W-:Y:S01]  /*0240*/  IADD3 R6, P0, PT, R4, 0x7, RZ ;  /* 0x0000000704067810 */ /* 0x000fe20007f1e0ff */
[----:B------:R-:W-:Y:S01]  /*0250*/  BSSY.RECONVERGENT B0, `(.L_x_3) ;  /* 0x000001a000007945 */ /* 0x000fe20003800200 */
[----:B------:R-:W-:-:S03]  /*0260*/  IMAD.U32 R0, RZ, RZ, UR45 ;  /* 0x0000002dff007e24 */ /* 0x000fc6000f8e00ff */
[----:B------:R-:W-:-:S08]  /*0270*/  IMAD.X R7, RZ, RZ, R5, P0 ;  /* 0x000000ffff077224 */ /* 0x000fd000000e0605 */
.L_x_4:
[----:B0-----:R-:W-:Y:S02]  /*0280*/  IMAD.MOV.U32 R2, RZ, RZ, R6 ;  /* 0x000000ffff027224 */ /* 0x001fe400078e0006 */
[----:B------:R-:W-:Y:S02]  /*0290*/  IMAD.MOV.U32 R3, RZ, RZ, R7 ;  /* 0x000000ffff037224 */ /* 0x000fe400078e0007 */
[----:B------:R-:W-:Y:S01]  /*02a0*/  VIADD R0, R0, 0x10 ;  /* 0x0000001000007836 */ /* 0x000fe20000000000 */
[----:B------:R-:W-:Y:S02]  /*02b0*/  IADD3 R6, P1, PT, R2, 0x10, RZ ;  /* 0x0000001002067810 */ /* 0x000fe40007f3e0ff */
[----:B------:R0:W-:Y:S02]  /*02c0*/  ST.E.U8 desc[UR36][R2.64+-0x7], RZ ;  /* 0xfffff9ff02007985 */ /* 0x0001e4000c101124 */
[----:B------:R-:W-:Y:S01]  /*02d0*/  ISETP.NE.AND P0, PT, R0, RZ, PT ;  /* 0x000000ff0000720c */ /* 0x000fe20003f05270 */
[----:B------:R-:W-:Y:S01]  /*02e0*/  IMAD.X R7, RZ, RZ, R3, P1 ;  /* 0x000000ffff077224 */ /* 0x000fe200008e0603 */
[----:B------:R0:W-:Y:S04]  /*02f0*/  ST.E.U8 desc[UR36][R2.64+-0x6], RZ ;  /* 0xfffffaff02007985 */ /* 0x0001e8000c101124 */
        /* <DEDUP_REMOVED lines=13> */
[----:B------:R0:W-:Y:S01]  /*03d0*/  ST.E.U8 desc[UR36][R2.64+0x8], RZ ;  /* 0x000008ff02007985 */ /* 0x0001e2000c101124 */
[----:B------:R-:W-:Y:S05]  /*03e0*/  @P0 BRA `(.L_x_4) ;  /* 0xfffffffc00a40947 */ /* 0x000fea000383ffff */
[----:B------:R-:W-:Y:S05]  /*03f0*/  BSYNC.RECONVERGENT B0 ;  /* 0x0000000000007941 */ /* 0x000fea0003800200 */
.L_x_3:
[----:B------:R-:W-:-:S07]  /*0400*/  IMAD.U32 R7, RZ, RZ, UR44 ;  /* 0x0000002cff077e24 */ /* 0x000fce000f8e00ff */
.L_x_2:
[----:B------:R-:W-:Y:S01]  /*0410*/  UISETP.NE.AND UP0, UPT, UR41, URZ, UPT ;  /* 0x000000ff2900728c */ /* 0x000fe2000bf05270 */
[----:B------:R-:W-:-:S04]  /*0420*/  IMAD.U32 R0, RZ, RZ, UR42 ;  /* 0x0000002aff007e24 */ /* 0x000fc8000f8e00ff */
[----:B------:R-:W-:-:S04]  /*0430*/  VIADD R0, R0, 0xffffffff ;  /* 0xffffffff00007836 */ /* 0x000fc80000000000 */
[----:B------:R-:W-:Y:S05]  /*0440*/  BRA.U !UP0, `(.L_x_5) ;  /* 0x0000000108907547 */ /* 0x000fea000b800000 */
[----:B------:R-:W-:Y:S02]  /*0450*/  UIADD3 UR4, UPT, UPT, UR41, -0x1, URZ ;  /* 0xffffffff29047890 */ /* 0x000fe4000fffe0ff */
[----:B------:R-:W-:Y:S02]  /*0460*/  UISETP.NE.AND UP1, UPT, UR42, URZ, UPT ;  /* 0x000000ff2a00728c */ /* 0x000fe4000bf25270 */
[----:B------:R-:W-:-:S09]  /*0470*/  UISETP.GE.U32.AND UP0, UPT, UR4, 0x7, UPT ;  /* 0x000000070400788c */ /* 0x000fd2000bf06070 */
[----:B------:R-:W-:Y:S05]  /*0480*/  BRA.U !UP0, `(.L_x_6) ;  /* 0x00000001082c7547 */ /* 0x000fea000b800000 */
[C---:B0-----:R-:W-:Y:S01]  /*0490*/  IADD3 R2, P0, PT, R7.reuse, R4, RZ ;  /* 0x0000000407027210 */ /* 0x041fe20007f1e0ff */
[----:B------:R-:W-:-:S04]  /*04a0*/  VIADD R7, R7, 0x8 ;  /* 0x0000000807077836 */ /* 0x000fc80000000000 */
[----:B------:R-:W-:-:S05]  /*04b0*/  IMAD.X R3, RZ, RZ, R5, P0 ;  /* 0x000000ffff037224 */ /* 0x000fca00000e0605 */
[----:B------:R1:W-:Y:S04]  /*04c0*/  ST.E.U8 desc[UR36][R2.64], RZ ;  /* 0x000000ff02007985 */ /* 0x0003e8000c101124 */
[----:B------:R1:W-:Y:S04]  /*04d0*/  ST.E.U8 desc[UR36][R2.64+0x1], RZ ;  /* 0x000001ff02007985 */ /* 0x0003e8000c101124 */
[----:B------:R1:W-:Y:S04]  /*04e0*/  ST.E.U8 desc[UR36][R2.64+0x2], RZ ;  /* 0x000002ff02007985 */ /* 0x0003e8000c101124 */
[----:B------:R1:W-:Y:S04]  /*04f0*/  ST.E.U8 desc[UR36][R2.64+0x3], RZ ;  /* 0x000003ff02007985 */ /* 0x0003e8000c101124 */
[----:B------:R1:W-:Y:S04]  /*0500*/  ST.E.U8 desc[UR36][R2.64+0x4], RZ ;  /* 0x000004ff02007985 */ /* 0x0003e8000c101124 */
[----:B------:R1:W-:Y:S04]  /*0510*/  ST.E.U8 desc[UR36][R2.64+0x5], RZ ;  /* 0x000005ff02007985 */ /* 0x0003e8000c101124 */
[----:B------:R1:W-:Y:S04]  /*0520*/  ST.E.U8 desc[UR36][R2.64+0x6], RZ ;  /* 0x000006ff02007985 */ /* 0x0003e8000c101124 */
[----:B------:R1:W-:Y:S02]  /*0530*/  ST.E.U8 desc[UR36][R2.64+0x7], RZ ;  /* 0x000007ff02007985 */ /* 0x0003e4000c101124 */
.L_x_6:
[----:B------:R-:W-:Y:S05]  /*0540*/  BRA.U !UP1, `(.L_x_5) ;  /* 0x0000000109507547 */ /* 0x000fea000b800000 */
[----:B------:R-:W-:Y:S01]  /*0550*/  ISETP.GE.U32.AND P0, PT, R0, 0x3, PT ;  /* 0x000000030000780c */ /* 0x000fe20003f06070 */
[----:B------:R-:W-:-:S12]  /*0560*/  UISETP.NE.AND UP0, UPT, UR43, URZ, UPT ;  /* 0x000000ff2b00728c */ /* 0x000fd8000bf05270 */
[----:B------:R-:W-:Y:S05]  /*0570*/  @!P0 BRA `(.L_x_7) ;  /* 0x00000000001c8947 */ /* 0x000fea0003800000 */
[C---:B01----:R-:W-:Y:S01]  /*0580*/  IADD3 R2, P0, PT, R7.reuse, R4, RZ ;  /* 0x0000000407027210 */ /* 0x043fe20007f1e0ff */
[----:B------:R-:W-:-:S04]  /*0590*/  VIADD R7, R7, 0x4 ;  /* 0x0000000407077836 */ /* 0x000fc80000000000 */
[----:B------:R-:W-:-:S05]  /*05a0*/  IMAD.X R3, RZ, RZ, R5, P0 ;  /* 0x000000ffff037224 */ /* 0x000fca00000e0605 */
[----:B------:R2:W-:Y:S04]  /*05b0*/  ST.E.U8 desc[UR36][R2.64], RZ ;  /* 0x000000ff02007985 */ /* 0x0005e8000c101124 */
[----:B------:R2:W-:Y:S04]  /*05c0*/  ST.E.U8 desc[UR36][R2.64+0x1], RZ ;  /* 0x000001ff02007985 */ /* 0x0005e8000c101124 */
[----:B------:R2:W-:Y:S04]  /*05d0*/  ST.E.U8 desc[UR36][R2.64+0x2], RZ ;  /* 0x000002ff02007985 */ /* 0x0005e8000c101124 */
[----:B------:R2:W-:Y:S02]  /*05e0*/  ST.E.U8 desc[UR36][R2.64+0x3], RZ ;  /* 0x000003ff02007985 */ /* 0x0005e4000c101124 */
.L_x_7:
[----:B------:R-:W-:Y:S05]  /*05f0*/  BRA.U !UP0, `(.L_x_5) ;  /* 0x0000000108247547 */ /* 0x000fea000b800000 */
[----:B012---:R-:W-:Y:S01]  /*0600*/  IADD3 R2, P0, PT, R7, R4, RZ ;  /* 0x0000000407027210 */ /* 0x007fe20007f1e0ff */
[----:B------:R-:W-:-:S04]  /*0610*/  UISETP.NE.AND UP0, UPT, UR43, 0x1, UPT ;  /* 0x000000012b00788c */ /* 0x000fc8000bf05270 */
[----:B------:R-:W-:-:S05]  /*0620*/  IMAD.X R3, RZ, RZ, R5, P0 ;  /* 0x000000ffff037224 */ /* 0x000fca00000e0605 */
[----:B------:R3:W-:Y:S01]  /*0630*/  ST.E.U8 desc[UR36][R2.64], RZ ;  /* 0x000000ff02007985 */ /* 0x0007e2000c101124 */
[----:B------:R-:W-:Y:S05]  /*0640*/  BRA.U !UP0, `(.L_x_5) ;  /* 0x0000000108107547 */ /* 0x000fea000b800000 */
[----:B------:R-:W-:Y:S01]  /*0650*/  UISETP.NE.AND UP0, UPT, UR43, 0x2, UPT ;  /* 0x000000022b00788c */ /* 0x000fe2000bf05270 */
[----:B------:R4:W-:Y:S05]  /*0660*/  ST.E.U8 desc[UR36][R2.64+0x1], RZ ;  /* 0x000001ff02007985 */ /* 0x0009ea000c101124 */
[----:B------:R-:W-:-:S13]  /*0670*/  PLOP3.LUT P0, PT, PT, PT, UP0, 0x80, 0x8 ;  /* 0x000000000008781c */ /* 0x000fda0003f0f008 */
[----:B------:R4:W-:Y:S02]  /*0680*/  @P0 ST.E.U8 desc[UR36][R2.64+0x2], RZ ;  /* 0x000002ff02000985 */ /* 0x0009e4000c101124 */
.L_x_5:
[----:B------:R-:W5:Y:S01]  /*0690*/  LDCU UR4, c[0x0][0x390] ;  /* 0x00007200ff0477ac */ /* 0x000f620008000800 */
[----:B01234-:R-:W-:Y:S02]  /*06a0*/  IMAD.MOV.U32 R3, RZ, RZ, RZ ;  /* 0x000000ffff037224 */ /* 0x01ffe400078e00ff */
[----:B-----5:R-:W-:-:S05]  /*06b0*/  IMAD.U32 R7, RZ, RZ, UR4 ;  /* 0x00000004ff077e24 */ /* 0x020fca000f8e00ff */
[----:B------:R-:W-:-:S13]  /*06c0*/  ISETP.GE.U32.AND P0, PT, R7, 0x8, PT ;  /* 0x000000080700780c */ /* 0x000fda0003f06070 */
[----:B------:R-:W-:Y:S05]  /*06d0*/  @!P0 BRA `(.L_x_8) ;  /* 0x0000000400408947 */ /* 0x000fea0003800000 */
[----:B------:R-:W-:Y:S01]  /*06e0*/  BSSY.RECONVERGENT B0, `(.L_x_9) ;  /* 0x000004e000007945 */ /* 0x000fe20003800200 */
[----:B------:R-:W-:-:S07]  /*06f0*/  IMAD.MOV.U32 R9, RZ, RZ, RZ ;  /* 0x000000ffff097224 */ /* 0x000fce00078e00ff */
.L_x_10:
[----:B------:R-:W0:Y:S01]  /*0700*/  LDCU UR6, c[0x0][0x390] ;  /* 0x00007200ff0677ac */ /* 0x000e220008000800 */
[----:B------:R-:W1:Y:S01]  /*0710*/  LDCU.64 UR4, c[0x0][0x380] ;  /* 0x00007000ff0477ac */ /* 0x000e620008000a00 */
[----:B0-----:R-:W-:-:S04]  /*0720*/  IMAD.U32 R7, RZ, RZ, UR6 ;  /* 0x00000006ff077e24 */ /* 0x001fc8000f8e00ff */
[----:B------:R-:W-:-:S05]  /*0730*/  IMAD R3, R18, R7, R9 ;  /* 0x0000000712037224 */ /* 0x000fca00078e0209 */
[----:B-1----:R-:W-:-:S04]  /*0740*/  IADD3 R2, P0, PT, R3, UR4, RZ ;  /* 0x0000000403027c10 */ /* 0x002fc8000ff1e0ff */
[----:B------:R-:W-:-:S05]  /*0750*/  LEA.HI.X.SX32 R3, R3, UR5, 0x1, P0 ;  /* 0x0000000503037c11 */ /* 0x000fca00080f0eff */
[----:B------:R-:W2:Y:S01]  /*0760*/  LDG.E.U8 R6, desc[UR36][R2.64] ;  /* 0x0000002402067981 */ /* 0x000ea2000c1e1100 */
[----:B------:R-:W-:Y:S01]  /*0770*/  IMAD.MOV.U32 R14, RZ, RZ, 0x1 ;  /* 0x00000001ff0e7424 */ /* 0x000fe200078e00ff */
[----:B--2---:R-:W-:Y:S02]  /*0780*/  ISETP.NE.AND P0, PT, R6, RZ, PT ;  /* 0x000000ff0600720c */ /* 0x004fe40003f05270 */
[C---:B------:R-:W-:Y:S02]  /*0790*/  LEA R6, R9.reuse, UR38, 0x2 ;  /* 0x0000002609067c11 */ /* 0x040fe4000f8e10ff */
[----:B------:R-:W-:-:S13]  /*07a0*/  ISETP.EQ.OR P0, PT, R9, R18, !P0 ;  /* 0x000000120900720c */ /* 0x000fda0004702670 */
[----:B------:R-:W0:Y:S02]  /*07b0*/  @!P0 LDS R8, [R6] ;  /* 0x0000000006088984 */ /* 0x000e240000000800 */
[----:B0-----:R-:W-:-:S04]  /*07c0*/  @!P0 IADD3 R10, P1, PT, R8, R4, RZ ;  /* 0x00000004080a8210 */ /* 0x001fc80007f3e0ff */
[----:B------:R-:W-:-:S05]  /*07d0*/  @!P0 LEA.HI.X.SX32 R11, R8, R5, 0x1, P1 ;  /* 0x00000005080b8211 */ /* 0x000fca00008f0eff */
[----:B------:R-:W-:Y:S04]  /*07e0*/  @!P0 ST.E.U8 desc[UR36][R10.64], R14 ;  /* 0x0000000e0a008985 */ /* 0x000fe8000c101124 */
[----:B------:R-:W2:Y:S01]  /*07f0*/  LDG.E.U8 R8, desc[UR36][R2.64+0x1] ;  /* 0x0000012402087981 */ /* 0x000ea2000c1e1100 */
[----:B------:R-:W-:Y:S02]  /*0800*/  VIADD R13, R9, 0x1 ;  /* 0x00000001090d7836 */ /* 0x000fe40000000000 */
[----:B------:R-:W-:Y:S01]  /*0810*/  IMAD.MOV.U32 R15, RZ, RZ, 0x1 ;  /* 0x00000001ff0f7424 */ /* 0x000fe200078e00ff */
[----:B--2---:R-:W-:-:S04]  /*0820*/  ISETP.NE.AND P0, PT, R8, RZ, PT ;  /* 0x000000ff0800720c */ /* 0x004fc80003f05270 */
[----:B------:R-:W-:-:S13]  /*0830*/  ISETP.EQ.OR P0, PT, R13, R18, !P0 ;  /* 0x000000120d00720c */ /* 0x000fda0004702670 */
[----:B------:R-:W0:Y:S02]  /*0840*/  @!P0 LDS R8, [R6+0x4] ;  /* 0x0000040006088984 */ /* 0x000e240000000800 */
[----:B0-----:R-:W-:-:S04]  /*0850*/  @!P0 IADD3 R12, P1, PT, R8, R4, RZ ;  /* 0x00000004080c8210 */ /* 0x001fc80007f3e0ff */
[----:B------:R-:W-:-:S05]  /*0860*/  @!P0 LEA.HI.X.SX32 R13, R8, R5, 0x1, P1 ;  /* 0x00000005080d8211 */ /* 0x000fca00008f0eff */
[----:B------:R-:W-:Y:S04]  /*0870*/  @!P0 ST.E.U8 desc[UR36][R12.64], R15 ;  /* 0x0000000f0c008985 */ /* 0x000fe8000c101124 */
[----:B------:R-:W2:Y:S01]  /*0880*/  LDG.E.U8 R8, desc[UR36][R2.64+0x2] ;  /* 0x0000022402087981 */ /* 0x000ea2000c1e1100 */
[----:B------:R-:W-:Y:S01]  /*0890*/  VIADD R11, R9, 0x2 ;  /* 0x00000002090b7836 */ /* 0x000fe20000000000 */
        /* <DEDUP_REMOVED lines=39> */
[C---:B------:R-:W-:Y:S02]  /*0b10*/  VIADD R13, R9.reuse, 0x7 ;  /* 0x00000007090d7836 */ /* 0x040fe40000000000 */
[----:B------:R-:W-:Y:S01]  /*0b20*/  VIADD R9, R9, 0x8 ;  /* 0x0000000809097836 */ /* 0x000fe20000000000 */
[----:B--2---:R-:W-:-:S04]  /*0b30*/  ISETP.NE.AND P0, PT, R8, RZ, PT ;  /* 0x000000ff0800720c */ /* 0x004fc80003f05270 */
[----:B------:R-:W-:-:S13]  /*0b40*/  ISETP.EQ.OR P0, PT, R13, R18, !P0 ;  /* 0x000000120d00720c */ /* 0x000fda0004702670 */
[----:B------:R-:W0:Y:S01]  /*0b50*/  @!P0 LDS R8, [R6+0x1c] ;  /* 0x00001c0006088984 */ /* 0x000e220000000800 */
[----:B------:R-:W-:Y:S02]  /*0b60*/  @!P0 PRMT R3, R15, 0x7610, R3 ;  /* 0x000076100f038816 */ /* 0x000fe40000000003 */
[----:B0-----:R-:W-:-:S04]  /*0b70*/  @!P0 IADD3 R12, P1, PT, R8, R4, RZ ;  /* 0x00000004080c8210 */ /* 0x001fc80007f3e0ff */
[----:B------:R-:W-:-:S05]  /*0b80*/  @!P0 LEA.HI.X.SX32 R13, R8, R5, 0x1, P1 ;  /* 0x00000005080d8211 */ /* 0x000fca00008f0eff */
[----:B------:R0:W-:Y:S01]  /*0b90*/  @!P0 ST.E.U8 desc[UR36][R12.64], R3 ;  /* 0x000000030c008985 */ /* 0x0001e2000c101124 */
[----:B------:R-:W-:-:S13]  /*0ba0*/  ISETP.NE.AND P0, PT, R9, UR39, PT ;  /* 0x0000002709007c0c */ /* 0x000fda000bf05270 */
[----:B0-----:R-:W-:Y:S05]  /*0bb0*/  @P0 BRA `(.L_x_10) ;  /* 0xfffffff800d00947 */ /* 0x001fea000383ffff */
[----:B------:R-:W-:Y:S05]  /*0bc0*/  BSYNC.RECONVERGENT B0 ;  /* 0x0000000000007941 */ /* 0x000fea0003800200 */
.L_x_9:
[----:B------:R-:W-:-:S07]  /*0bd0*/  IMAD.U32 R3, RZ, RZ, UR39 ;  /* 0x00000027ff037e24 */ /* 0x000fce000f8e00ff */
.L_x_8:
[----:B------:R-:W-:-:S09]  /*0be0*/  UISETP.NE.AND UP0, UPT, UR42, URZ, UPT ;  /* 0x000000ff2a00728c */ /* 0x000fd2000bf05270 */
[----:B------:R-:W-:Y:S05]  /*0bf0*/  BRA.U !UP0, `(.L_x_11) ;  /* 0x00000005085c7547 */ /* 0x000fea000b800000 */
[----:B------:R-:W-:Y:S01]  /*0c00*/  ISETP.GE.U32.AND P0, PT, R0, 0x3, PT ;  /* 0x000000030000780c */ /* 0x000fe20003f06070 */
[----:B------:R-:W-:-:S12]  /*0c10*/  UISETP.NE.AND UP0, UPT, UR43, URZ, UPT ;  /* 0x000000ff2b00728c */ /* 0x000fd8000bf05270 */
[----:B------:R-:W-:Y:S05]  /*0c20*/  @!P0 BRA `(.L_x_12) ;  /* 0x0000000000a08947 */ /* 0x000fea0003800000 */
[----:B------:R-:W0:Y:S01]  /*0c30*/  LDCU.64 UR4, c[0x0][0x380] ;  /* 0x00007000ff0477ac */ /* 0x000e220008000a00 */
[----:B------:R-:W-:-:S05]  /*0c40*/  IMAD R0, R18, R7, R3 ;  /* 0x0000000712007224 */ /* 0x000fca00078e0203 */
[----:B0-----:R-:W-:-:S04]  /*0c50*/  IADD3 R8, P0, PT, R0, UR4, RZ ;  /* 0x0000000400087c10 */ /* 0x001fc8000ff1e0ff */
        /* <DEDUP_REMOVED lines=32> */
[----:B------:R-:W0:Y:S02]  /*0e60*/  @!P0 LDS R2, [R0+0xc] ;  /* 0x00000c0000028984 */ /* 0x000e240000000800 */
[----:B0-----:R-:W-:-:S04]  /*0e70*/  @!P0 IADD3 R12, P1, PT, R2, R4, RZ ;  /* 0x00000004020c8210 */ /* 0x001fc80007f3e0ff */
[----:B------:R-:W-:Y:S02]  /*0e80*/  @!P0 LEA.HI.X.SX32 R13, R2, R5, 0x1, P1 ;  /* 0x00000005020d8211 */ /* 0x000fe400008f0eff */
[----:B------:R-:W-:-:S05]  /*0e90*/  @!P0 PRMT R2, R14, 0x7610, R2 ;  /* 0x000076100e028816 */ /* 0x000fca0000000002 */
[----:B------:R0:W-:Y:S02]  /*0ea0*/  @!P0 ST.E.U8 desc[UR36][R12.64], R2 ;  /* 0x000000020c008985 */ /* 0x0001e4000c101124 */
.L_x_12:
[----:B------:R-:W-:Y:S04]  /*0eb0*/  BSSY.RECONVERGENT B0, `(.L_x_11) ;  /* 0x000002b000007945 */ /* 0x000fe80003800200 */
[----:B------:R-:W-:Y:S05]  /*0ec0*/  BRA.U !UP0, `(.L_x_13) ;  /* 0x0000000108a47547 */ /* 0x000fea000b800000 */
[----:B------:R-:W-:Y:S01]  /*0ed0*/  UISETP.NE.AND UP0, UPT, UR43, 0x1, UPT ;  /* 0x000000012b00788c */ /* 0x000fe2000bf05270 */
[----:B------:R-:W-:-:S08]  /*0ee0*/  LOP3.LUT P1, RZ, R7, 0x1, RZ, 0xc0, !PT ;  /* 0x0000000107ff7812 */ /* 0x000fd0000782c0ff */
[----:B------:R-:W-:Y:S05]  /*0ef0*/  BRA.U !UP0, `(.L_x_14) ;  /* 0x0000000108607547 */ /* 0x000fea000b800000 */
[----:B------:R-:W1:Y:S01]  /*0f00*/  LDCU.64 UR4, c[0x0][0x380] ;  /* 0x00007000ff0477ac */ /* 0x000e620008000a00 */
[----:B------:R-:W-:-:S05]  /*0f10*/  IMAD R0, R18, R7, R3 ;  /* 0x0000000712007224 */ /* 0x000fca00078e0203 */
[----:B-1----:R-:W-:-:S04]  /*0f20*/  IADD3 R8, P0, PT, R0, UR4, RZ ;  /* 0x0000000400087c10 */ /* 0x002fc8000ff1e0ff */
[----:B------:R-:W-:-:S05]  /*0f30*/  LEA.HI.X.SX32 R9, R0, UR5, 0x1, P0 ;  /* 0x0000000500097c11 */ /* 0x000fca00080f0eff */
[----:B------:R-:W2:Y:S01]  /*0f40*/  LDG.E.U8 R0, desc[UR36][R8.64] ;  /* 0x0000002408007981 */ /* 0x000ea2000c1e1100 */
[----:B0-----:R-:W-:Y:S01]  /*0f50*/  LEA R2, R3, UR38, 0x2 ;  /* 0x0000002603027c11 */ /* 0x001fe2000f8e10ff */
[----:B------:R-:W-:Y:S01]  /*0f60*/  IMAD.MOV.U32 R6, RZ, RZ, 0x1 ;  /* 0x00000001ff067424 */ /* 0x000fe200078e00ff */
[----:B--2---:R-:W-:-:S04]  /*0f70*/  ISETP.NE.AND P0, PT, R0, RZ, PT ;  /* 0x000000ff0000720c */ /* 0x004fc80003f05270 */
[----:B------:R-:W-:-:S13]  /*0f80*/  ISETP.EQ.OR P0, PT, R3, R18, !P0 ;  /* 0x000000120300720c */ /* 0x000fda0004702670 */
[----:B------:R-:W0:Y:S02]  /*0f90*/  @!P0 LDS R0, [R2] ;  /* 0x0000000002008984 */ /* 0x000e240000000800 */
[----:B0-----:R-:W-:-:S04]  /*0fa0*/  @!P0 IADD3 R10, P2, PT, R0, R4, RZ ;  /* 0x00000004000a8210 */ /* 0x001fc80007f5e0ff */
[----:B------:R-:W-:-:S05]  /*0fb0*/  @!P0 LEA.HI.X.SX32 R11, R0, R5, 0x1, P2 ;  /* 0x00000005000b8211 */ /* 0x000fca00010f0eff */
[----:B------:R-:W-:Y:S04]  /*0fc0*/  @!P0 ST.E.U8 desc[UR36][R10.64], R6 ;  /* 0x000000060a008985 */ /* 0x000fe8000c101124 */
[----:B------:R-:W2:Y:S01]  /*0fd0*/  LDG.E.U8 R0, desc[UR36][R8.64+0x1] ;  /* 0x0000012408007981 */ /* 0x000ea2000c1e1100 */
[C---:B------:R-:W-:Y:S02]  /*0fe0*/  VIADD R13, R3.reuse, 0x1 ;  /* 0x00000001030d7836 */ /* 0x040fe40000000000 */
[----:B------:R-:W-:Y:S02]  /*0ff0*/  IMAD.MOV.U32 R14, RZ, RZ, 0x1 ;  /* 0x00000001ff0e7424 */ /* 0x000fe400078e00ff */
        /* <DEDUP_REMOVED lines=8> */
.L_x_14:
[----:B------:R-:W-:Y:S05]  /*1080*/  @!P1 BRA `(.L_x_13) ;  /* 0x0000000000349947 */ /* 0x000fea0003800000 */
[----:B------:R-:W2:Y:S01]  /*1090*/  LDCU.64 UR4, c[0x0][0x380] ;  /* 0x00007000ff0477ac */ /* 0x000ea20008000a00 */
[----:B-1----:R-:W-:-:S05]  /*10a0*/  IMAD R0, R18, R7, R3 ;  /* 0x0000000712007224 */ /* 0x002fca00078e0203 */
[----:B--2---:R-:W-:-:S04]  /*10b0*/  IADD3 R8, P0, PT, R0, UR4, RZ ;  /* 0x0000000400087c10 */ /* 0x004fc8000ff1e0ff */
[----:B------:R-:W-:-:S05]  /*10c0*/  LEA.HI.X.SX32 R9, R0, UR5, 0x1, P0 ;  /* 0x0000000500097c11 */ /* 0x000fca00080f0eff */
[----:B------:R-:W2:Y:S01]  /*10d0*/  LDG.E.U8 R8, desc[UR36][R8.64] ;  /* 0x0000002408087981 */ /* 0x000ea2000c1e1100 */
[----:B------:R-:W-:Y:S01]  /*10e0*/  IMAD.MOV.U32 R6, RZ, RZ, 0x1 ;  /* 0x00000001ff067424 */ /* 0x000fe200078e00ff */
[----:B--2---:R-:W-:-:S04]  /*10f0*/  ISETP.NE.AND P0, PT, R8, RZ, PT ;  /* 0x000000ff0800720c */ /* 0x004fc80003f05270 */
[----:B------:R-:W-:-:S13]  /*1100*/  ISETP.EQ.OR P0, PT, R3, R18, !P0 ;  /* 0x000000120300720c */ /* 0x000fda0004702670 */
[----:B------:R-:W-:-:S06]  /*1110*/  @!P0 LEA R0, R3, UR38, 0x2 ;  /* 0x0000002603008c11 */ /* 0x000fcc000f8e10ff */
[----:B------:R-:W0:Y:S02]  /*1120*/  @!P0 LDS R0, [R0] ;  /* 0x0000000000008984 */ /* 0x000e240000000800 */
[----:B0-----:R-:W-:-:S04]  /*1130*/  @!P0 IADD3 R2, P1, PT, R0, R4, RZ ;  /* 0x0000000400028210 */ /* 0x001fc80007f3e0ff */
[----:B------:R-:W-:-:S05]  /*1140*/  @!P0 LEA.HI.X.SX32 R3, R0, R5, 0x1, P1 ;  /* 0x0000000500038211 */ /* 0x000fca00008f0eff */
[----:B------:R2:W-:Y:S04]  /*1150*/  @!P0 ST.E.U8 desc[UR36][R2.64], R6 ;  /* 0x0000000602008985 */ /* 0x0005e8000c101124 */
.L_x_13:
[----:B------:R-:W-:Y:S05]  /*1160*/  BSYNC.RECONVERGENT B0 ;  /* 0x0000000000007941 */ /* 0x000fea0003800200 */
.L_x_11:
[----:B------:R-:W-:-:S13]  /*1170*/  ISETP.NE.AND P0, PT, R7, 0x1, PT ;  /* 0x000000010700780c */ /* 0x000fda0003f05270 */
[----:B------:R-:W-:Y:S05]  /*1180*/  @!P0 BRA `(.L_x_15) ;  /* 0x0000000000308947 */ /* 0x000fea0003800000 */
[----:B-1----:R-:W-:-:S07]  /*1190*/  IMAD.MOV.U32 R0, RZ, RZ, 0x1 ;  /* 0x00000001ff007424 */ /* 0x002fce00078e00ff */
.L_x_17:
[----:B0-2---:R-:W-:-:S05]  /*11a0*/  IADD3 R2, P0, PT, R0, R4, RZ ;  /* 0x0000000400027210 */ /* 0x005fca0007f1e0ff */
[----:B------:R-:W-:-:S05]  /*11b0*/  IMAD.X R3, RZ, RZ, R5, P0 ;  /* 0x000000ffff037224 */ /* 0x000fca00000e0605 */
[----:B------:R-:W2:Y:S02]  /*11c0*/  LD.E.U8 R2, desc[UR36][R2.64] ;  /* 0x0000002402027980 */ /* 0x000ea4000c101100 */
[----:B--2---:R-:W-:-:S13]  /*11d0*/  ISETP.NE.AND P0, PT, R2, RZ, PT ;  /* 0x000000ff0200720c */ /* 0x004fda0003f05270 */
[----:B------:R-:W-:Y:S05]  /*11e0*/  @!P0 BRA `(.L_x_16) ;  /* 0x0000000000148947 */ /* 0x000fea0003800000 */
[----:B------:R-:W0:Y:S01]  /*11f0*/  LDCU UR4, c[0x0][0x390] ;  /* 0x00007200ff0477ac */ /* 0x000e220008000800 */
[----:B------:R-:W-:-:S05]  /*1200*/  VIADD R0, R0, 0x1 ;  /* 0x0000000100007836 */ /* 0x000fca0000000000 */
[----:B0-----:R-:W-:-:S13]  /*1210*/  ISETP.NE.AND P0, PT, R0, UR4, PT ;  /* 0x0000000400007c0c */ /* 0x001fda000bf05270 */
[----:B------:R-:W-:Y:S05]  /*1220*/  @P0 BRA `(.L_x_17) ;  /* 0xfffffffc00dc0947 */ /* 0x000fea000383ffff */
[----:B------:R-:W-:Y:S05]  /*1230*/  BRA `(.L_x_15) ;  /* 0x0000000000047947 */ /* 0x000fea0003800000 */
.L_x_16:
[----:B------:R3:W-:Y:S02]  /*1240*/  STS [R17], R0 ;  /* 0x0000000011007388 */ /* 0x0007e40000000800 */
.L_x_15:
[----:B------:R-:W4:Y:S01]  /*1250*/  LDCU UR4, c[0x0][0x390] ;  /* 0x00007200ff0477ac */ /* 0x000f220008000800 */
[----:B------:R-:W-:-:S05]  /*1260*/  VIADD R5, R18, 0x1 ;  /* 0x0000000112057836 */ /* 0x000fca0000000000 */
[----:B----4-:R-:W-:Y:S01]  /*1270*/  ISETP.GE.AND P0, PT, R5, UR4, PT ;  /* 0x0000000405007c0c */ /* 0x010fe2000bf06270 */
[----:B------:R-:W-:Y:S05]  /*1280*/  WARPSYNC.ALL ;  /* 0x0000000000007948 */ /* 0x000fea0003800000 */
[----:B------:R-:W-:Y:S07]  /*1290*/  BAR.SYNC.DEFER_BLOCKING 0x0 ;  /* 0x0000000000007b1d */ /* 0x000fee0000010000 */
[----:B------:R-:W-:Y:S05]  /*12a0*/  @P0 BRA `(.L_x_18) ;  /* 0x00000000005c0947 */ /* 0x000fea0003800000 */
[----:B------:R-:W4:Y:S01]  /*12b0*/  LDC R4, c[0x0][0x390] ;  /* 0x0000e400ff047b82 */ /* 0x000f220000000800 */
[----:B------:R-:W-:Y:S01]  /*12c0*/  BSSY.RELIABLE B0, `(.L_x_19) ;  /* 0x0000012000007945 */ /* 0x000fe20003800100 */
.L_x_22:
[----:B------:R-:W0:Y:S01]  /*12d0*/  LDCU.64 UR4, c[0x0][0x380] ;  /* 0x00007000ff0477ac */ /* 0x000e220008000a00 */
[----:B-1-34-:R-:W-:-:S05]  /*12e0*/  IMAD R0, R18, R4, R5 ;  /* 0x0000000412007224 */ /* 0x01afca00078e0205 */
[----:B0-2---:R-:W-:-:S04]  /*12f0*/  IADD3 R2, P0, PT, R0, UR4, RZ ;  /* 0x0000000400027c10 */ /* 0x005fc8000ff1e0ff */
[----:B------:R-:W-:-:S05]  /*1300*/  LEA.HI.X.SX32 R3, R0, UR5, 0x1, P0 ;  /* 0x0000000500037c11 */ /* 0x000fca00080f0eff */
[----:B------:R-:W2:Y:S02]  /*1310*/  LDG.E.U8 R2, desc[UR36][R2.64] ;  /* 0x0000002402027981 */ /* 0x000ea4000c1e1100 */
[----:B--2---:R-:W-:-:S13]  /*1320*/  ISETP.NE.AND P0, PT, R2, RZ, PT ;  /* 0x000000ff0200720c */ /* 0x004fda0003f05270 */
[----:B------:R-:W-:Y:S05]  /*1330*/  @!P0 BRA `(.L_x_20) ;  /* 0x0000000000148947 */ /* 0x000fea0003800000 */
[----:B------:R-:W-:Y:S01]  /*1340*/  LEA R0, R5, UR38, 0x2 ;  /* 0x0000002605007c11 */ /* 0x000fe2000f8e10ff */
[----:B------:R-:W-:Y:S05]  /*1350*/  LDS R3, [R17] ;  /* 0x0000000011037984 */ /* 0x000fea0000000800 */
[----:B------:R-:W0:Y:S02]  /*1360*/  LDS R0, [R0] ;  /* 0x0000000000007984 */ /* 0x000e240000000800 */
[----:B0-----:R-:W-:-:S13]  /*1370*/  ISETP.NE.AND P0, PT, R0, R3, PT ;  /* 0x000000030000720c */ /* 0x001fda0003f05270 */
[----:B------:R-:W-:Y:S05]  /*1380*/  @!P0 BRA `(.L_x_21) ;  /* 0x0000000000148947 */ /* 0x000fea0003800000 */
.L_x_20:
[----:B------:R-:W-:-:S05]  /*1390*/  VIADD R5, R5, 0x1 ;  /* 0x0000000105057836 */ /* 0x000fca0000000000 */
[----:B------:R-:W-:-:S13]  /*13a0*/  ISETP.GE.AND P0, PT, R5, R4, PT ;  /* 0x000000040500720c */ /* 0x000fda0003f06270 */
[----:B------:R-:W-:Y:S05]  /*13b0*/  @P0 BREAK.RELIABLE B0 ;  /* 0x0000000000000942 */ /* 0x000fea0003800100 */
[----:B------:R-:W-:Y:S05]  /*13c0*/  @!P0 BRA `(.L_x_22) ;  /* 0xfffffffc00c08947 */ /* 0x000fea000383ffff */
[----:B------:R-:W-:Y:S05]  /*13d0*/  BRA `(.L_x_18) ;  /* 0x0000000000107947 */ /* 0x000fea0003800000 */
.L_x_21:
[----:B------:R-:W-:Y:S05]  /*13e0*/  BSYNC.RELIABLE B0 ;  /* 0x0000000000007941 */ /* 0x000fea0003800100 */
.L_x_19:
[----:B------:R-:W-:-:S05]  /*13f0*/  VIADD R16, R16, 0x1 ;  /* 0x0000000110107836 */ /* 0x000fca0000000000 */
[----:B------:R-:W-:-:S13]  /*1400*/  ISETP.NE.AND P0, PT, R16, R4, PT ;  /* 0x000000041000720c */ /* 0x000fda0003f05270 */
[----:B------:R-:W-:Y:S05]  /*1410*/  @P0 BRA `(.L_x_23) ;  /* 0xffffffec00580947 */ /* 0x000fea000383ffff */
.L_x_18:
[----:B------:R-:W-:Y:S05]  /*1420*/  BSYNC.RECONVERGENT B6 ;  /* 0x0000000000067941 */ /* 0x000fea0003800200 */
.L_x_0:
[----:B-1-3--:R-:W1:Y:S01]  /*1430*/  LDS R17, [R17] ;  /* 0x0000000011117984 */ /* 0x00ae620000000800 */
[----:B0-2---:R-:W0:Y:S02]  /*1440*/  LDC.64 R2, c[0x0][0x388] ;  /* 0x0000e200ff027b82 */ /* 0x005e240000000a00 */
[----:B0-----:R-:W-:-:S05]  /*1450*/  IMAD.WIDE R18, R18, 0x4, R2 ;  /* 0x0000000412127825 */ /* 0x001fca00078e0202 */
[----:B-1----:R-:W-:Y:S01]  /*1460*/  STG.E desc[UR36][R18.64], R17 ;  /* 0x0000001112007986 */ /* 0x002fe2000c101924 */
[----:B------:R-:W-:Y:S05]  /*1470*/  EXIT ;  /* 0x000000000000794d */ /* 0x000fea0003800000 */
.L_x_24:
[----:B------:R-:W-:-:S00]  /*1480*/  BRA `(.L_x_24) ;  /* 0xfffffffc00fc7947 */ /* 0x000fc0000383ffff */
[----:B------:R-:W-:-:S00]  /*1490*/  NOP ;  /* 0x0000000000007918 */ /* 0x000fc00000000000 */
        /* <DEDUP_REMOVED lines=14> */
.L_x_25:


//--------------------- .nv.shared._Z11GraphKernelPbPii --------------------------
	.section	.nv.shared._Z11GraphKernelPbPii,"aw",@nobits
	.sectionflags	@""
	.align	16
	.zero		1024


//--------------------- .nv.shared.reserved.0     --------------------------
	.section	.nv.shared.reserved.0,"aw",@nobits
	.weak		__nv_reservedSMEM_offset_0_alias
	.size		__nv_reservedSMEM_offset_0_alias, 0, 64
	.other		__nv_reservedSMEM_offset_0_alias,@"STO_CUDA_RESERVED_SHARED STV_DEFAULT"
__nv_reservedSMEM_offset_0_alias:
	.zero		0
	.zero		64


//--------------------- .nv.constant0._Z11GraphKernelPbPii --------------------------
	.section	.nv.constant0._Z11GraphKernelPbPii,"a",@progbits
	.sectionflags	@""
	.align	4
.nv.constant0._Z11GraphKernelPbPii:
	.zero		916


//--------------------- SYMBOLS --------------------------

	.type		.nv.reservedSmem.offset0,@object
	.size		.nv.reservedSmem.offset0,0x4
	.type		.nv.reservedSmem.cap,@object
	.size		.nv.reservedSmem.cap,0x4
	.type		malloc,@function
